//
// Generated by NVIDIA NVVM Compiler
//
// Compiler Build ID: CL-36424714
// Cuda compilation tools, release 13.0, V13.0.88
// Based on NVVM 20.0.0
//

.version 9.0
.target sm_100
.address_size 64

	// .globl	_Z11sum_mat_knlPdiS_
.extern .shared .align 16 .b8 sdata_d[];

.visible .entry _Z11sum_mat_knlPdiS_(
	.param .u64 .ptr .align 1 _Z11sum_mat_knlPdiS__param_0,
	.param .u32 _Z11sum_mat_knlPdiS__param_1,
	.param .u64 .ptr .align 1 _Z11sum_mat_knlPdiS__param_2
)
{
	.reg .pred 	%p<7>;
	.reg .b32 	%r<14>;
	.reg .b64 	%rd<13>;
	.reg .b64 	%fd<8>;

	ld.param.u64 	%rd5, [_Z11sum_mat_knlPdiS__param_0];
	ld.param.u32 	%r7, [_Z11sum_mat_knlPdiS__param_1];
	ld.param.u64 	%rd6, [_Z11sum_mat_knlPdiS__param_2];
	cvta.to.global.u64 	%rd1, %rd6;
	mov.u32 	%r8, %ctaid.x;
	mov.u32 	%r13, %ntid.x;
	mov.u32 	%r2, %tid.x;
	mad.lo.s32 	%r3, %r8, %r13, %r2;
	setp.ge.s32 	%p1, %r3, %r7;
	shl.b32 	%r9, %r2, 3;
	mov.u32 	%r10, sdata_d;
	add.s32 	%r4, %r10, %r9;
	@%p1 bra 	$L__BB0_2;
	cvta.to.global.u64 	%rd8, %rd5;
	mul.wide.s32 	%rd9, %r3, 8;
	add.s64 	%rd10, %rd8, %rd9;
	ld.global.f64 	%fd2, [%rd10];
	st.shared.f64 	[%r4], %fd2;
	bra.uni 	$L__BB0_3;
$L__BB0_2:
	mov.b64 	%rd7, 0;
	st.shared.u64 	[%r4], %rd7;
$L__BB0_3:
	bar.sync 	0;
	setp.lt.u32 	%p2, %r13, 2;
	@%p2 bra 	$L__BB0_7;
$L__BB0_4:
	shr.u32 	%r6, %r13, 1;
	setp.ge.u32 	%p3, %r2, %r6;
	@%p3 bra 	$L__BB0_6;
	shl.b32 	%r11, %r6, 3;
	add.s32 	%r12, %r4, %r11;
	ld.shared.f64 	%fd3, [%r12];
	ld.shared.f64 	%fd4, [%r4];
	add.f64 	%fd5, %fd3, %fd4;
	st.shared.f64 	[%r4], %fd5;
$L__BB0_6:
	bar.sync 	0;
	setp.gt.u32 	%p4, %r13, 3;
	mov.u32 	%r13, %r6;
	@%p4 bra 	$L__BB0_4;
$L__BB0_7:
	setp.ne.s32 	%p5, %r2, 0;
	@%p5 bra 	$L__BB0_10;
	ld.shared.f64 	%fd1, [sdata_d];
	ld.global.u64 	%rd12, [%rd1];
$L__BB0_9:
	mov.b64 	%fd6, %rd12;
	add.f64 	%fd7, %fd1, %fd6;
	mov.b64 	%rd11, %fd7;
	atom.relaxed.global.cas.b64 	%rd4, [%rd1], %rd12, %rd11;
	setp.ne.s64 	%p6, %rd12, %rd4;
	mov.u64 	%rd12, %rd4;
	@%p6 bra 	$L__BB0_9;
$L__BB0_10:
	ret;

}
	// .globl	_Z12multiple_knlPdS_S_iii
.visible .entry _Z12multiple_knlPdS_S_iii(
	.param .u64 .ptr .align 1 _Z12multiple_knlPdS_S_iii_param_0,
	.param .u64 .ptr .align 1 _Z12multiple_knlPdS_S_iii_param_1,
	.param .u64 .ptr .align 1 _Z12multiple_knlPdS_S_iii_param_2,
	.param .u32 _Z12multiple_knlPdS_S_iii_param_3,
	.param .u32 _Z12multiple_knlPdS_S_iii_param_4,
	.param .u32 _Z12multiple_knlPdS_S_iii_param_5
)
{
	.reg .pred 	%p<11>;
	.reg .b32 	%r<42>;
	.reg .b64 	%rd<41>;
	.reg .b64 	%fd<56>;

	ld.param.u64 	%rd6, [_Z12multiple_knlPdS_S_iii_param_0];
	ld.param.u64 	%rd7, [_Z12multiple_knlPdS_S_iii_param_1];
	ld.param.u64 	%rd5, [_Z12multiple_knlPdS_S_iii_param_2];
	ld.param.u32 	%r22, [_Z12multiple_knlPdS_S_iii_param_3];
	ld.param.u32 	%r20, [_Z12multiple_knlPdS_S_iii_param_4];
	ld.param.u32 	%r21, [_Z12multiple_knlPdS_S_iii_param_5];
	cvta.to.global.u64 	%rd1, %rd7;
	cvta.to.global.u64 	%rd2, %rd6;
	mul.lo.s32 	%r23, %r21, %r22;
	mov.u32 	%r24, %tid.x;
	mov.u32 	%r25, %ctaid.x;
	mov.u32 	%r26, %ntid.x;
	mad.lo.s32 	%r1, %r25, %r26, %r24;
	setp.ge.s32 	%p1, %r1, %r23;
	@%p1 bra 	$L__BB1_13;
	cvta.to.global.u64 	%rd8, %rd5;
	mul.wide.s32 	%rd9, %r1, 8;
	add.s64 	%rd3, %rd8, %rd9;
	mov.b64 	%rd10, 0;
	st.global.u64 	[%rd3], %rd10;
	rem.s32 	%r2, %r1, %r21;
	setp.lt.s32 	%p2, %r20, 1;
	@%p2 bra 	$L__BB1_13;
	div.s32 	%r28, %r1, %r21;
	mul.lo.s32 	%r3, %r28, %r20;
	and.b32  	%r4, %r20, 7;
	setp.lt.u32 	%p3, %r20, 8;
	mov.b32 	%r40, 0;
	mov.f64 	%fd53, 0d0000000000000000;
	@%p3 bra 	$L__BB1_5;
	and.b32  	%r40, %r20, 2147483640;
	neg.s32 	%r38, %r40;
	shl.b32 	%r7, %r21, 3;
	add.s64 	%rd4, %rd2, 32;
	mov.f64 	%fd53, 0d0000000000000000;
	mul.wide.s32 	%rd15, %r21, 8;
	mov.u32 	%r36, %r3;
	mov.u32 	%r37, %r2;
$L__BB1_4:
	.pragma "nounroll";
	mul.wide.s32 	%rd11, %r36, 8;
	add.s64 	%rd12, %rd4, %rd11;
	ld.global.f64 	%fd10, [%rd12+-32];
	mul.wide.s32 	%rd13, %r37, 8;
	add.s64 	%rd14, %rd1, %rd13;
	ld.global.f64 	%fd11, [%rd14];
	fma.rn.f64 	%fd12, %fd10, %fd11, %fd53;
	st.global.f64 	[%rd3], %fd12;
	ld.global.f64 	%fd13, [%rd12+-24];
	add.s64 	%rd16, %rd14, %rd15;
	ld.global.f64 	%fd14, [%rd16];
	fma.rn.f64 	%fd15, %fd13, %fd14, %fd12;
	st.global.f64 	[%rd3], %fd15;
	ld.global.f64 	%fd16, [%rd12+-16];
	add.s64 	%rd17, %rd16, %rd15;
	ld.global.f64 	%fd17, [%rd17];
	fma.rn.f64 	%fd18, %fd16, %fd17, %fd15;
	st.global.f64 	[%rd3], %fd18;
	ld.global.f64 	%fd19, [%rd12+-8];
	add.s64 	%rd18, %rd17, %rd15;
	ld.global.f64 	%fd20, [%rd18];
	fma.rn.f64 	%fd21, %fd19, %fd20, %fd18;
	st.global.f64 	[%rd3], %fd21;
	ld.global.f64 	%fd22, [%rd12];
	add.s64 	%rd19, %rd18, %rd15;
	ld.global.f64 	%fd23, [%rd19];
	fma.rn.f64 	%fd24, %fd22, %fd23, %fd21;
	st.global.f64 	[%rd3], %fd24;
	ld.global.f64 	%fd25, [%rd12+8];
	add.s64 	%rd20, %rd19, %rd15;
	ld.global.f64 	%fd26, [%rd20];
	fma.rn.f64 	%fd27, %fd25, %fd26, %fd24;
	st.global.f64 	[%rd3], %fd27;
	ld.global.f64 	%fd28, [%rd12+16];
	add.s64 	%rd21, %rd20, %rd15;
	ld.global.f64 	%fd29, [%rd21];
	fma.rn.f64 	%fd30, %fd28, %fd29, %fd27;
	st.global.f64 	[%rd3], %fd30;
	ld.global.f64 	%fd31, [%rd12+24];
	add.s64 	%rd22, %rd21, %rd15;
	ld.global.f64 	%fd32, [%rd22];
	fma.rn.f64 	%fd53, %fd31, %fd32, %fd30;
	st.global.f64 	[%rd3], %fd53;
	add.s32 	%r38, %r38, 8;
	add.s32 	%r37, %r37, %r7;
	add.s32 	%r36, %r36, 8;
	setp.ne.s32 	%p4, %r38, 0;
	@%p4 bra 	$L__BB1_4;
$L__BB1_5:
	setp.eq.s32 	%p5, %r4, 0;
	@%p5 bra 	$L__BB1_13;
	and.b32  	%r15, %r20, 3;
	setp.lt.u32 	%p6, %r4, 4;
	@%p6 bra 	$L__BB1_8;
	add.s32 	%r29, %r40, %r3;
	mul.wide.s32 	%rd23, %r29, 8;
	add.s64 	%rd24, %rd2, %rd23;
	ld.global.f64 	%fd33, [%rd24];
	mad.lo.s32 	%r30, %r40, %r21, %r2;
	mul.wide.s32 	%rd25, %r30, 8;
	add.s64 	%rd26, %rd1, %rd25;
	ld.global.f64 	%fd34, [%rd26];
	fma.rn.f64 	%fd35, %fd33, %fd34, %fd53;
	st.global.f64 	[%rd3], %fd35;
	ld.global.f64 	%fd36, [%rd24+8];
	mul.wide.s32 	%rd27, %r21, 8;
	add.s64 	%rd28, %rd26, %rd27;
	ld.global.f64 	%fd37, [%rd28];
	fma.rn.f64 	%fd38, %fd36, %fd37, %fd35;
	st.global.f64 	[%rd3], %fd38;
	ld.global.f64 	%fd39, [%rd24+16];
	add.s64 	%rd29, %rd28, %rd27;
	ld.global.f64 	%fd40, [%rd29];
	fma.rn.f64 	%fd41, %fd39, %fd40, %fd38;
	st.global.f64 	[%rd3], %fd41;
	ld.global.f64 	%fd42, [%rd24+24];
	add.s64 	%rd30, %rd29, %rd27;
	ld.global.f64 	%fd43, [%rd30];
	fma.rn.f64 	%fd53, %fd42, %fd43, %fd41;
	st.global.f64 	[%rd3], %fd53;
	add.s32 	%r40, %r40, 4;
$L__BB1_8:
	setp.eq.s32 	%p7, %r15, 0;
	@%p7 bra 	$L__BB1_13;
	setp.eq.s32 	%p8, %r15, 1;
	@%p8 bra 	$L__BB1_11;
	add.s32 	%r31, %r40, %r3;
	mul.wide.s32 	%rd31, %r31, 8;
	add.s64 	%rd32, %rd2, %rd31;
	ld.global.f64 	%fd44, [%rd32];
	mad.lo.s32 	%r32, %r40, %r21, %r2;
	mul.wide.s32 	%rd33, %r32, 8;
	add.s64 	%rd34, %rd1, %rd33;
	ld.global.f64 	%fd45, [%rd34];
	fma.rn.f64 	%fd46, %fd44, %fd45, %fd53;
	st.global.f64 	[%rd3], %fd46;
	ld.global.f64 	%fd47, [%rd32+8];
	mul.wide.s32 	%rd35, %r21, 8;
	add.s64 	%rd36, %rd34, %rd35;
	ld.global.f64 	%fd48, [%rd36];
	fma.rn.f64 	%fd53, %fd47, %fd48, %fd46;
	st.global.f64 	[%rd3], %fd53;
	add.s32 	%r40, %r40, 2;
$L__BB1_11:
	and.b32  	%r33, %r20, 1;
	setp.eq.b32 	%p9, %r33, 1;
	not.pred 	%p10, %p9;
	@%p10 bra 	$L__BB1_13;
	add.s32 	%r34, %r40, %r3;
	mul.wide.s32 	%rd37, %r34, 8;
	add.s64 	%rd38, %rd2, %rd37;
	ld.global.f64 	%fd49, [%rd38];
	mad.lo.s32 	%r35, %r40, %r21, %r2;
	mul.wide.s32 	%rd39, %r35, 8;
	add.s64 	%rd40, %rd1, %rd39;
	ld.global.f64 	%fd50, [%rd40];
	fma.rn.f64 	%fd51, %fd49, %fd50, %fd53;
	st.global.f64 	[%rd3], %fd51;
$L__BB1_13:
	ret;

}
	// .globl	_Z11inverse_knlPdii
.visible .entry _Z11inverse_knlPdii(
	.param .u64 .ptr .align 1 _Z11inverse_knlPdii_param_0,
	.param .u32 _Z11inverse_knlPdii_param_1,
	.param .u32 _Z11inverse_knlPdii_param_2
)
{
	.reg .pred 	%p<2>;
	.reg .b32 	%r<12>;
	.reg .b64 	%rd<7>;
	.reg .b64 	%fd<2>;

	ld.param.u64 	%rd1, [_Z11inverse_knlPdii_param_0];
	ld.param.u32 	%r2, [_Z11inverse_knlPdii_param_1];
	ld.param.u32 	%r3, [_Z11inverse_knlPdii_param_2];
	mov.u32 	%r4, %tid.x;
	mov.u32 	%r5, %ctaid.x;
	mov.u32 	%r6, %ntid.x;
	mad.lo.s32 	%r1, %r5, %r6, %r4;
	mul.lo.s32 	%r7, %r3, %r2;
	setp.ge.s32 	%p1, %r1, %r7;
	@%p1 bra 	$L__BB2_2;
	cvta.to.global.u64 	%rd2, %rd1;
	div.s32 	%r8, %r1, %r3;
	mul.lo.s32 	%r9, %r8, %r3;
	sub.s32 	%r10, %r1, %r9;
	mul.wide.s32 	%rd3, %r1, 8;
	add.s64 	%rd4, %rd2, %rd3;
	ld.global.f64 	%fd1, [%rd4];
	bar.sync 	0;
	mad.lo.s32 	%r11, %r10, %r2, %r8;
	mul.wide.s32 	%rd5, %r11, 8;
	add.s64 	%rd6, %rd2, %rd5;
	st.global.f64 	[%rd6], %fd1;
$L__BB2_2:
	ret;

}


// ===== COMPILED SASS (sm_100) =====

	.target	sm_100

	.elftype	@"ET_EXEC"


//--------------------- .note.nv.tkinfo           --------------------------
	.section	.note.nv.tkinfo,"",@"SHT_NOTE"
	.sectionflags	@"SHF_NOTE_NV_TKINFO"
	.tkinfo
        /*0018*/ 	.word	0x00000002
        /*0030*/ 	.string	""
        /*0030*/ 	.string	"ptxas"
        /*0030*/ 	.string	"Cuda compilation tools, release 13.0, V13.0.88"
        /*0030*/ 	.string	"Build cuda_13.0.r13.0/compiler.36424714_0"
        /*0030*/ 	.string	"-arch sm_100 -m 64 "



//--------------------- .note.nv.cuinfo           --------------------------
	.section	.note.nv.cuinfo,"",@"SHT_NOTE"
	.sectionflags	@"SHF_NOTE_NV_CUINFO"
        /*0018*/ 	.short	0x0002
        /*001a*/ 	.short	0x0064
        /*001c*/ 	.short	0x0082
	.zero		2


//--------------------- .nv.info                  --------------------------
	.section	.nv.info,"",@"SHT_CUDA_INFO"
	.align	4


	//----- nvinfo : EIATTR_REGCOUNT
	.align		4
        /*0000*/ 	.byte	0x04, 0x2f
        /*0002*/ 	.short	(.L_1 - .L_0)
	.align		4
.L_0:
        /*0004*/ 	.word	index@(_Z11sum_mat_knlPdiS_)
        /*0008*/ 	.word	0x0000000e


	//----- nvinfo : EIATTR_FRAME_SIZE
	.align		4
.L_1:
        /*000c*/ 	.byte	0x04, 0x11
        /*000e*/ 	.short	(.L_3 - .L_2)
	.align		4
.L_2:
        /*0010*/ 	.word	index@(_Z11sum_mat_knlPdiS_)
        /*0014*/ 	.word	0x00000000


	//----- nvinfo : EIATTR_REGCOUNT
	.align		4
.L_3:
        /*0018*/ 	.byte	0x04, 0x2f
        /*001a*/ 	.short	(.L_5 - .L_4)
	.align		4
.L_4:
        /*001c*/ 	.word	index@(_Z12multiple_knlPdS_S_iii)
        /*0020*/ 	.word	0x0000001e


	//----- nvinfo : EIATTR_FRAME_SIZE
	.align		4
.L_5:
        /*0024*/ 	.byte	0x04, 0x11
        /*0026*/ 	.short	(.L_7 - .L_6)
	.align		4
.L_6:
        /*0028*/ 	.word	index@(_Z12multiple_knlPdS_S_iii)
        /*002c*/ 	.word	0x00000000


	//----- nvinfo : EIATTR_REGCOUNT
	.align		4
.L_7:
        /*0030*/ 	.byte	0x04, 0x2f
        /*0032*/ 	.short	(.L_9 - .L_8)
	.align		4
.L_8:
        /*0034*/ 	.word	index@(_Z11inverse_knlPdii)
        /*0038*/ 	.word	0x00000010


	//----- nvinfo : EIATTR_FRAME_SIZE
	.align		4
.L_9:
        /*003c*/ 	.byte	0x04, 0x11
        /*003e*/ 	.short	(.L_11 - .L_10)
	.align		4
.L_10:
        /*0040*/ 	.word	index@(_Z11inverse_knlPdii)
        /*0044*/ 	.word	0x00000000


	//----- nvinfo : EIATTR_MIN_STACK_SIZE
	.align		4
.L_11:
        /*0048*/ 	.byte	0x04, 0x12
        /*004a*/ 	.short	(.L_13 - .L_12)
	.align		4
.L_12:
        /*004c*/ 	.word	index@(_Z11inverse_knlPdii)
        /*0050*/ 	.word	0x00000000


	//----- nvinfo : EIATTR_MIN_STACK_SIZE
	.align		4
.L_13:
        /*0054*/ 	.byte	0x04, 0x12
        /*0056*/ 	.short	(.L_15 - .L_14)
	.align		4
.L_14:
        /*0058*/ 	.word	index@(_Z12multiple_knlPdS_S_iii)
        /*005c*/ 	.word	0x00000000


	//----- nvinfo : EIATTR_MIN_STACK_SIZE
	.align		4
.L_15:
        /*0060*/ 	.byte	0x04, 0x12
        /*0062*/ 	.short	(.L_17 - .L_16)
	.align		4
.L_16:
        /*0064*/ 	.word	index@(_Z11sum_mat_knlPdiS_)
        /*0068*/ 	.word	0x00000000
.L_17:


//--------------------- .nv.compat                --------------------------
	.section	.nv.compat,"",@"SHT_CUDA_COMPAT_INFO"
	.align	4
        /*0000*/ 	.byte	0x02, 0x09, 0x00, 0x00, 0x02, 0x02, 0x01, 0x00, 0x02, 0x05, 0x05, 0x00, 0x03, 0x07, 0x01, 0x01
        /*0010*/ 	.byte	0x02, 0x03, 0x00, 0x00, 0x02, 0x06, 0x01, 0x00, 0x04, 0x0b, 0x08, 0x00, 0x01, 0x00, 0x00, 0x00
        /*0020*/ 	.byte	0x00, 0x00, 0x00, 0x00


//--------------------- .nv.info._Z11inverse_knlPdii --------------------------
	.section	.nv.info._Z11inverse_knlPdii,"",@"SHT_CUDA_INFO"
	.sectionflags	@""
	.align	4


	//----- nvinfo : EIATTR_CUDA_API_VERSION
	.align		4
        /*0000*/ 	.byte	0x04, 0x37
        /*0002*/ 	.short	(.L_19 - .L_18)
.L_18:
        /*0004*/ 	.word	0x00000082


	//----- nvinfo : EIATTR_KPARAM_INFO
	.align		4
.L_19:
        /*0008*/ 	.byte	0x04, 0x17
        /*000a*/ 	.short	(.L_21 - .L_20)
.L_20:
        /*000c*/ 	.word	0x00000000
        /*0010*/ 	.short	0x0002
        /*0012*/ 	.short	0x000c
        /*0014*/ 	.byte	0x00, 0xf0, 0x11, 0x00


	//----- nvinfo : EIATTR_KPARAM_INFO
	.align		4
.L_21:
        /*0018*/ 	.byte	0x04, 0x17
        /*001a*/ 	.short	(.L_23 - .L_22)
.L_22:
        /*001c*/ 	.word	0x00000000
        /*0020*/ 	.short	0x0001
        /*0022*/ 	.short	0x0008
        /*0024*/ 	.byte	0x00, 0xf0, 0x11, 0x00


	//----- nvinfo : EIATTR_KPARAM_INFO
	.align		4
.L_23:
        /*0028*/ 	.byte	0x04, 0x17
        /*002a*/ 	.short	(.L_25 - .L_24)
.L_24:
        /*002c*/ 	.word	0x00000000
        /*0030*/ 	.short	0x0000
        /*0032*/ 	.short	0x0000
        /*0034*/ 	.byte	0x00, 0xf5, 0x21, 0x00


	//----- nvinfo : EIATTR_SPARSE_MMA_MASK
	.align		4
.L_25:
        /*0038*/ 	.byte	0x03, 0x50
        /*003a*/ 	.short	0x0000


	//----- nvinfo : EIATTR_MAXREG_COUNT
	.align		4
        /*003c*/ 	.byte	0x03, 0x1b
        /*003e*/ 	.short	0x00ff


	//----- nvinfo : EIATTR_NUM_BARRIERS
	.align		4
        /*0040*/ 	.byte	0x02, 0x4c
        /*0042*/ 	.byte	0x01
	.zero		1


	//----- nvinfo : EIATTR_MERCURY_ISA_VERSION
	.align		4
        /*0044*/ 	.byte	0x03, 0x5f
        /*0046*/ 	.short	0x0101


	//----- nvinfo : EIATTR_VRC_CTA_INIT_COUNT
	.align		4
        /*0048*/ 	.byte	0x02, 0x4a
	.zero		1
	.zero		1


	//----- nvinfo : EIATTR_EXIT_INSTR_OFFSETS
	.align		4
        /*004c*/ 	.byte	0x04, 0x1c
        /*004e*/ 	.short	(.L_27 - .L_26)


	//   ....[0]....
.L_26:
        /*0050*/ 	.word	0x00000080


	//   ....[1]....
        /*0054*/ 	.word	0x000002a0


	//----- nvinfo : EIATTR_CBANK_PARAM_SIZE
	.align		4
.L_27:
        /*0058*/ 	.byte	0x03, 0x19
        /*005a*/ 	.short	0x0010


	//----- nvinfo : EIATTR_PARAM_CBANK
	.align		4
        /*005c*/ 	.byte	0x04, 0x0a
        /*005e*/ 	.short	(.L_29 - .L_28)
	.align		4
.L_28:
        /*0060*/ 	.word	index@(.nv.constant0._Z11inverse_knlPdii)
        /*0064*/ 	.short	0x0380
        /*0066*/ 	.short	0x0010


	//----- nvinfo : EIATTR_SW_WAR
	.align		4
.L_29:
        /*0068*/ 	.byte	0x04, 0x36
        /*006a*/ 	.short	(.L_31 - .L_30)
.L_30:
        /*006c*/ 	.word	0x00000008
.L_31:


//--------------------- .nv.info._Z12multiple_knlPdS_S_iii --------------------------
	.section	.nv.info._Z12multiple_knlPdS_S_iii,"",@"SHT_CUDA_INFO"
	.sectionflags	@""
	.align	4


	//----- nvinfo : EIATTR_CUDA_API_VERSION
	.align		4
        /*0000*/ 	.byte	0x04, 0x37
        /*0002*/ 	.short	(.L_33 - .L_32)
.L_32:
        /*0004*/ 	.word	0x00000082


	//----- nvinfo : EIATTR_KPARAM_INFO
	.align		4
.L_33:
        /*0008*/ 	.byte	0x04, 0x17
        /*000a*/ 	.short	(.L_35 - .L_34)
.L_34:
        /*000c*/ 	.word	0x00000000
        /*0010*/ 	.short	0x0005
        /*0012*/ 	.short	0x0020
        /*0014*/ 	.byte	0x00, 0xf0, 0x11, 0x00


	//----- nvinfo : EIATTR_KPARAM_INFO
	.align		4
.L_35:
        /*0018*/ 	.byte	0x04, 0x17
        /*001a*/ 	.short	(.L_37 - .L_36)
.L_36:
        /*001c*/ 	.word	0x00000000
        /*0020*/ 	.short	0x0004
        /*0022*/ 	.short	0x001c
        /*0024*/ 	.byte	0x00, 0xf0, 0x11, 0x00


	//----- nvinfo : EIATTR_KPARAM_INFO
	.align		4
.L_37:
        /*0028*/ 	.byte	0x04, 0x17
        /*002a*/ 	.short	(.L_39 - .L_38)
.L_38:
        /*002c*/ 	.word	0x00000000
        /*0030*/ 	.short	0x0003
        /*0032*/ 	.short	0x0018
        /*0034*/ 	.byte	0x00, 0xf0, 0x11, 0x00


	//----- nvinfo : EIATTR_KPARAM_INFO
	.align		4
.L_39:
        /*0038*/ 	.byte	0x04, 0x17
        /*003a*/ 	.short	(.L_41 - .L_40)
.L_40:
        /*003c*/ 	.word	0x00000000
        /*0040*/ 	.short	0x0002
        /*0042*/ 	.short	0x0010
        /*0044*/ 	.byte	0x00, 0xf5, 0x21, 0x00


	//----- nvinfo : EIATTR_KPARAM_INFO
	.align		4
.L_41:
        /*0048*/ 	.byte	0x04, 0x17
        /*004a*/ 	.short	(.L_43 - .L_42)
.L_42:
        /*004c*/ 	.word	0x00000000
        /*0050*/ 	.short	0x0001
        /*0052*/ 	.short	0x0008
        /*0054*/ 	.byte	0x00, 0xf5, 0x21, 0x00


	//----- nvinfo : EIATTR_KPARAM_INFO
	.align		4
.L_43:
        /*0058*/ 	.byte	0x04, 0x17
        /*005a*/ 	.short	(.L_45 - .L_44)
.L_44:
        /*005c*/ 	.word	0x00000000
        /*0060*/ 	.short	0x0000
        /*0062*/ 	.short	0x0000
        /*0064*/ 	.byte	0x00, 0xf5, 0x21, 0x00


	//----- nvinfo : EIATTR_SPARSE_MMA_MASK
	.align		4
.L_45:
        /*0068*/ 	.byte	0x03, 0x50
        /*006a*/ 	.short	0x0000


	//----- nvinfo : EIATTR_MAXREG_COUNT
	.align		4
        /*006c*/ 	.byte	0x03, 0x1b
        /*006e*/ 	.short	0x00ff


	//----- nvinfo : EIATTR_MERCURY_ISA_VERSION
	.align		4
        /*0070*/ 	.byte	0x03, 0x5f
        /*0072*/ 	.short	0x0101


	//----- nvinfo : EIATTR_VRC_CTA_INIT_COUNT
	.align		4
        /*0074*/ 	.byte	0x02, 0x4a
	.zero		1
	.zero		1


	//----- nvinfo : EIATTR_EXIT_INSTR_OFFSETS
	.align		4
        /*0078*/ 	.byte	0x04, 0x1c
        /*007a*/ 	.short	(.L_47 - .L_46)


	//   ....[0]....
.L_46:
        /*007c*/ 	.word	0x00000090


	//   ....[1]....
        /*0080*/ 	.word	0x00000200


	//   ....[2]....
        /*0084*/ 	.word	0x00000700


	//   ....[3]....
        /*0088*/ 	.word	0x000008f0


	//   ....[4]....
        /*008c*/ 	.word	0x00000a40


	//   ....[5]....
        /*0090*/ 	.word	0x00000af0


	//----- nvinfo : EIATTR_CBANK_PARAM_SIZE
	.align		4
.L_47:
        /*0094*/ 	.byte	0x03, 0x19
        /*0096*/ 	.short	0x0024


	//----- nvinfo : EIATTR_PARAM_CBANK
	.align		4
        /*0098*/ 	.byte	0x04, 0x0a
        /*009a*/ 	.short	(.L_49 - .L_48)
	.align		4
.L_48:
        /*009c*/ 	.word	index@(.nv.constant0._Z12multiple_knlPdS_S_iii)
        /*00a0*/ 	.short	0x0380
        /*00a2*/ 	.short	0x0024


	//----- nvinfo : EIATTR_SW_WAR
	.align		4
.L_49:
        /*00a4*/ 	.byte	0x04, 0x36
        /*00a6*/ 	.short	(.L_51 - .L_50)
.L_50:
        /*00a8*/ 	.word	0x00000008
.L_51:


//--------------------- .nv.info._Z11sum_mat_knlPdiS_ --------------------------
	.section	.nv.info._Z11sum_mat_knlPdiS_,"",@"SHT_CUDA_INFO"
	.sectionflags	@""
	.align	4


	//----- nvinfo : EIATTR_CUDA_API_VERSION
	.align		4
        /*0000*/ 	.byte	0x04, 0x37
        /*0002*/ 	.short	(.L_53 - .L_52)
.L_52:
        /*0004*/ 	.word	0x00000082


	//----- nvinfo : EIATTR_KPARAM_INFO
	.align		4
.L_53:
        /*0008*/ 	.byte	0x04, 0x17
        /*000a*/ 	.short	(.L_55 - .L_54)
.L_54:
        /*000c*/ 	.word	0x00000000
        /*0010*/ 	.short	0x0002
        /*0012*/ 	.short	0x0010
        /*0014*/ 	.byte	0x00, 0xf5, 0x21, 0x00


	//----- nvinfo : EIATTR_KPARAM_INFO
	.align		4
.L_55:
        /*0018*/ 	.byte	0x04, 0x17
        /*001a*/ 	.short	(.L_57 - .L_56)
.L_56:
        /*001c*/ 	.word	0x00000000
        /*0020*/ 	.short	0x0001
        /*0022*/ 	.short	0x0008
        /*0024*/ 	.byte	0x00, 0xf0, 0x11, 0x00


	//----- nvinfo : EIATTR_KPARAM_INFO
	.align		4
.L_57:
        /*0028*/ 	.byte	0x04, 0x17
        /*002a*/ 	.short	(.L_59 - .L_58)
.L_58:
        /*002c*/ 	.word	0x00000000
        /*0030*/ 	.short	0x0000
        /*0032*/ 	.short	0x0000
        /*0034*/ 	.byte	0x00, 0xf5, 0x21, 0x00


	//----- nvinfo : EIATTR_SPARSE_MMA_MASK
	.align		4
.L_59:
        /*0038*/ 	.byte	0x03, 0x50
        /*003a*/ 	.short	0x0000


	//----- nvinfo : EIATTR_MAXREG_COUNT
	.align		4
        /*003c*/ 	.byte	0x03, 0x1b
        /*003e*/ 	.short	0x00ff


	//----- nvinfo : EIATTR_NUM_BARRIERS
	.align		4
        /*0040*/ 	.byte	0x02, 0x4c
        /*0042*/ 	.byte	0x01
	.zero		1


	//----- nvinfo : EIATTR_MERCURY_ISA_VERSION
	.align		4
        /*0044*/ 	.byte	0x03, 0x5f
        /*0046*/ 	.short	0x0101


	//----- nvinfo : EIATTR_VRC_CTA_INIT_COUNT
	.align		4
        /*0048*/ 	.byte	0x02, 0x4a
	.zero		1
	.zero		1


	//----- nvinfo : EIATTR_EXIT_INSTR_OFFSETS
	.align		4
        /*004c*/ 	.byte	0x04, 0x1c
        /*004e*/ 	.short	(.L_61 - .L_60)


	//   ....[0]....
.L_60:
        /*0050*/ 	.word	0x00000200


	//   ....[1]....
        /*0054*/ 	.word	0x000002f0


	//----- nvinfo : EIATTR_CRS_STACK_SIZE
	.align		4
.L_61:
        /*0058*/ 	.byte	0x04, 0x1e
        /*005a*/ 	.short	(.L_63 - .L_62)
.L_62:
        /*005c*/ 	.word	0x00000000


	//----- nvinfo : EIATTR_CBANK_PARAM_SIZE
	.align		4
.L_63:
        /*0060*/ 	.byte	0x03, 0x19
        /*0062*/ 	.short	0x0018


	//----- nvinfo : EIATTR_PARAM_CBANK
	.align		4
        /*0064*/ 	.byte	0x04, 0x0a
        /*0066*/ 	.short	(.L_65 - .L_64)
	.align		4
.L_64:
        /*0068*/ 	.word	index@(.nv.constant0._Z11sum_mat_knlPdiS_)
        /*006c*/ 	.short	0x0380
        /*006e*/ 	.short	0x0018


	//----- nvinfo : EIATTR_SW_WAR
	.align		4
.L_65:
        /*0070*/ 	.byte	0x04, 0x36
        /*0072*/ 	.short	(.L_67 - .L_66)
.L_66:
        /*0074*/ 	.word	0x00000008
.L_67:


//--------------------- .nv.callgraph             --------------------------
	.section	.nv.callgraph,"",@"SHT_CUDA_CALLGRAPH"
	.align	4
	.sectionentsize	8
	.align		4
        /*0000*/ 	.word	0x00000000
	.align		4
        /*0004*/ 	.word	0xffffffff
	.align		4
        /*0008*/ 	.word	0x00000000
	.align		4
        /*000c*/ 	.word	0xfffffffe
	.align		4
        /*0010*/ 	.word	0x00000000
	.align		4
        /*0014*/ 	.word	0xfffffffd
	.align		4
        /*0018*/ 	.word	0x00000000
	.align		4
        /*001c*/ 	.word	0xfffffffc


//--------------------- .text._Z11inverse_knlPdii --------------------------
	.section	.text._Z11inverse_knlPdii,"ax",@progbits
	.align	128
        .global         _Z11inverse_knlPdii
        .type           _Z11inverse_knlPdii,@function
        .size           _Z11inverse_knlPdii,(.L_x_10 - _Z11inverse_knlPdii)
        .other          _Z11inverse_knlPdii,@"STO_CUDA_ENTRY STV_DEFAULT"
_Z11inverse_knlPdii:
.text._Z11inverse_knlPdii:
[----:B------:R-:W-:Y:S01]  /*0000*/  LDC R1, c[0x0][0x37c] ;  /* 0x0000df00ff017b82 */ /* 0x000fe20000000800 */
[----:B------:R-:W0:Y:S07]  /*0010*/  S2R R0, SR_TID.X ;  /* 0x0000000000007919 */ /* 0x000e2e0000002100 */
[----:B------:R-:W0:Y:S08]  /*0020*/  S2UR UR4, SR_CTAID.X ;  /* 0x00000000000479c3 */ /* 0x000e300000002500 */
[----:B------:R-:W0:Y:S08]  /*0030*/  LDC R5, c[0x0][0x360] ;  /* 0x0000d800ff057b82 */ /* 0x000e300000000800 */
[----:B------:R-:W1:Y:S01]  /*0040*/  LDC.64 R2, c[0x0][0x388] ;  /* 0x0000e200ff027b82 */ /* 0x000e620000000a00 */
[----:B0-----:R-:W-:-:S02]  /*0050*/  IMAD R0, R5, UR4, R0 ;  /* 0x0000000405007c24 */ /* 0x001fc4000f8e0200 */
[----:B-1----:R-:W-:-:S05]  /*0060*/  IMAD R5, R3, R2, RZ ;  /* 0x0000000203057224 */ /* 0x002fca00078e02ff */
[----:B------:R-:W-:-:S13]  /*0070*/  ISETP.GE.AND P0, PT, R0, R5, PT ;  /* 0x000000050000720c */ /* 0x000fda0003f06270 */
[----:B------:R-:W-:Y:S05]  /*0080*/  @P0 EXIT ;  /* 0x000000000000094d */ /* 0x000fea0003800000 */
[----:B------:R-:W0:Y:S01]  /*0090*/  LDC.64 R6, c[0x0][0x380] ;  /* 0x0000e000ff067b82 */ /* 0x000e220000000a00 */
[----:B------:R-:W1:Y:S01]  /*00a0*/  LDCU.64 UR4, c[0x0][0x358] ;  /* 0x00006b00ff0477ac */ /* 0x000e620008000a00 */
[----:B0-----:R-:W-:-:S06]  /*00b0*/  IMAD.WIDE R4, R0, 0x8, R6 ;  /* 0x0000000800047825 */ /* 0x001fcc00078e0206 */
[----:B-1----:R-:W2:Y:S01]  /*00c0*/  LDG.E.64 R4, desc[UR4][R4.64] ;  /* 0x0000000404047981 */ /* 0x002ea2000c1e1b00 */
[----:B------:R-:W-:-:S04]  /*00d0*/  IABS R11, R3 ;  /* 0x00000003000b7213 */ /* 0x000fc80000000000 */
[----:B------:R-:W0:Y:S08]  /*00e0*/  I2F.RP R10, R11 ;  /* 0x0000000b000a7306 */ /* 0x000e300000209400 */
[----:B0-----:R-:W0:Y:S02]  /*00f0*/  MUFU.RCP R10, R10 ;  /* 0x0000000a000a7308 */ /* 0x001e240000001000 */
[----:B0-----:R-:W-:-:S06]  /*0100*/  IADD3 R8, PT, PT, R10, 0xffffffe, RZ ;  /* 0x0ffffffe0a087810 */ /* 0x001fcc0007ffe0ff */
[----:B------:R0:W1:Y:S02]  /*0110*/  F2I.FTZ.U32.TRUNC.NTZ R9, R8 ;  /* 0x0000000800097305 */ /* 0x000064000021f000 */
[----:B0-----:R-:W-:Y:S01]  /*0120*/  IMAD.MOV.U32 R8, RZ, RZ, RZ ;  /* 0x000000ffff087224 */ /* 0x001fe200078e00ff */
[----:B-1----:R-:W-:-:S05]  /*0130*/  IADD3 R12, PT, PT, RZ, -R9, RZ ;  /* 0x80000009ff0c7210 */ /* 0x002fca0007ffe0ff */
[----:B------:R-:W-:Y:S01]  /*0140*/  IMAD R13, R12, R11, RZ ;  /* 0x0000000b0c0d7224 */ /* 0x000fe200078e02ff */
[----:B------:R-:W-:-:S03]  /*0150*/  IABS R12, R0 ;  /* 0x00000000000c7213 */ /* 0x000fc60000000000 */
[----:B------:R-:W-:Y:S01]  /*0160*/  IMAD.HI.U32 R9, R9, R13, R8 ;  /* 0x0000000d09097227 */ /* 0x000fe200078e0008 */
[----:B------:R-:W-:Y:S01]  /*0170*/  LOP3.LUT R8, R0, R3, RZ, 0x3c, !PT ;  /* 0x0000000300087212 */ /* 0x000fe200078e3cff */
[----:B------:R-:W-:Y:S03]  /*0180*/  BAR.SYNC.DEFER_BLOCKING 0x0 ;  /* 0x0000000000007b1d */ /* 0x000fe60000010000 */
[----:B------:R-:W-:Y:S01]  /*0190*/  ISETP.GE.AND P1, PT, R8, RZ, PT ;  /* 0x000000ff0800720c */ /* 0x000fe20003f26270 */
[----:B------:R-:W-:-:S05]  /*01a0*/  IMAD.HI.U32 R9, R9, R12, RZ ;  /* 0x0000000c09097227 */ /* 0x000fca00078e00ff */
[----:B------:R-:W-:-:S05]  /*01b0*/  IADD3 R10, PT, PT, -R9, RZ, RZ ;  /* 0x000000ff090a7210 */ /* 0x000fca0007ffe1ff */
[----:B------:R-:W-:-:S05]  /*01c0*/  IMAD R10, R11, R10, R12 ;  /* 0x0000000a0b0a7224 */ /* 0x000fca00078e020c */
[----:B------:R-:W-:-:S13]  /*01d0*/  ISETP.GT.U32.AND P2, PT, R11, R10, PT ;  /* 0x0000000a0b00720c */ /* 0x000fda0003f44070 */
[----:B------:R-:W-:Y:S01]  /*01e0*/  @!P2 IMAD.IADD R10, R10, 0x1, -R11 ;  /* 0x000000010a0aa824 */ /* 0x000fe200078e0a0b */
[----:B------:R-:W-:Y:S02]  /*01f0*/  @!P2 IADD3 R9, PT, PT, R9, 0x1, RZ ;  /* 0x000000010909a810 */ /* 0x000fe40007ffe0ff */
[----:B------:R-:W-:Y:S02]  /*0200*/  ISETP.NE.AND P2, PT, R3, RZ, PT ;  /* 0x000000ff0300720c */ /* 0x000fe40003f45270 */
[----:B------:R-:W-:-:S13]  /*0210*/  ISETP.GE.U32.AND P0, PT, R10, R11, PT ;  /* 0x0000000b0a00720c */ /* 0x000fda0003f06070 */
[----:B------:R-:W-:-:S05]  /*0220*/  @P0 VIADD R9, R9, 0x1 ;  /* 0x0000000109090836 */ /* 0x000fca0000000000 */
[----:B------:R-:W-:Y:S02]  /*0230*/  @!P1 IADD3 R9, PT, PT, -R9, RZ, RZ ;  /* 0x000000ff09099210 */ /* 0x000fe40007ffe1ff */
[----:B------:R-:W-:-:S05]  /*0240*/  @!P2 LOP3.LUT R9, RZ, R3, RZ, 0x33, !PT ;  /* 0x00000003ff09a212 */ /* 0x000fca00078e33ff */
[----:B------:R-:W-:-:S04]  /*0250*/  IMAD.MOV R8, RZ, RZ, -R9 ;  /* 0x000000ffff087224 */ /* 0x000fc800078e0a09 */
[----:B------:R-:W-:-:S04]  /*0260*/  IMAD R0, R3, R8, R0 ;  /* 0x0000000803007224 */ /* 0x000fc800078e0200 */
[----:B------:R-:W-:-:S04]  /*0270*/  IMAD R9, R0, R2, R9 ;  /* 0x0000000200097224 */ /* 0x000fc800078e0209 */
[----:B------:R-:W-:-:S05]  /*0280*/  IMAD.WIDE R6, R9, 0x8, R6 ;  /* 0x0000000809067825 */ /* 0x000fca00078e0206 */
[----:B--2---:R-:W-:Y:S01]  /*0290*/  STG.E.64 desc[UR4][R6.64], R4 ;  /* 0x0000000406007986 */ /* 0x004fe2000c101b04 */
[----:B------:R-:W-:Y:S05]  /*02a0*/  EXIT ;  /* 0x000000000000794d */ /* 0x000fea0003800000 */
.L_x_0:
[----:B------:R-:W-:-:S00]  /*02b0*/  BRA `(.L_x_0) ;  /* 0xfffffffc00fc7947 */ /* 0x000fc0000383ffff */
[----:B------:R-:W-:-:S00]  /*02c0*/  NOP ;  /* 0x0000000000007918 */ /* 0x000fc00000000000 */
        /* <DEDUP_REMOVED lines=11> */
.L_x_10:


//--------------------- .text._Z12multiple_knlPdS_S_iii --------------------------
	.section	.text._Z12multiple_knlPdS_S_iii,"ax",@progbits
	.align	128
        .global         _Z12multiple_knlPdS_S_iii
        .type           _Z12multiple_knlPdS_S_iii,@function
        .size           _Z12multiple_knlPdS_S_iii,(.L_x_11 - _Z12multiple_knlPdS_S_iii)
        .other          _Z12multiple_knlPdS_S_iii,@"STO_CUDA_ENTRY STV_DEFAULT"
_Z12multiple_knlPdS_S_iii:
.text._Z12multiple_knlPdS_S_iii:
[----:B------:R-:W-:Y:S01]  /*0000*/  LDC R1, c[0x0][0x37c] ;  /* 0x0000df00ff017b82 */ /* 0x000fe20000000800 */
[----:B------:R-:W0:Y:S07]  /*0010*/  S2R R5, SR_TID.X ;  /* 0x0000000000057919 */ /* 0x000e2e0000002100 */
[----:B------:R-:W0:Y:S01]  /*0020*/  S2UR UR4, SR_CTAID.X ;  /* 0x00000000000479c3 */ /* 0x000e220000002500 */
[----:B------:R-:W1:Y:S07]  /*0030*/  LDCU UR5, c[0x0][0x398] ;  /* 0x00007300ff0577ac */ /* 0x000e6e0008000800 */
[----:B------:R-:W0:Y:S08]  /*0040*/  LDC R2, c[0x0][0x360] ;  /* 0x0000d800ff027b82 */ /* 0x000e300000000800 */
[----:B------:R-:W1:Y:S01]  /*0050*/  LDC R0, c[0x0][0x3a0] ;  /* 0x0000e800ff007b82 */ /* 0x000e620000000800 */
[----:B0-----:R-:W-:-:S02]  /*0060*/  IMAD R5, R2, UR4, R5 ;  /* 0x0000000402057c24 */ /* 0x001fc4000f8e0205 */
[----:B-1----:R-:W-:-:S05]  /*0070*/  IMAD R2, R0, UR5, RZ ;  /* 0x0000000500027c24 */ /* 0x002fca000f8e02ff */
[----:B------:R-:W-:-:S13]  /*0080*/  ISETP.GE.AND P0, PT, R5, R2, PT ;  /* 0x000000020500720c */ /* 0x000fda0003f06270 */
[----:B------:R-:W-:Y:S05]  /*0090*/  @P0 EXIT ;  /* 0x000000000000094d */ /* 0x000fea0003800000 */
[----:B------:R-:W-:Y:S01]  /*00a0*/  IABS R8, R0 ;  /* 0x0000000000087213 */ /* 0x000fe20000000000 */
[----:B------:R-:W-:Y:S01]  /*00b0*/  HFMA2 R2, -RZ, RZ, 0, 0 ;  /* 0x00000000ff027431 */ /* 0x000fe200000001ff */
[----:B------:R-:W-:Y:S01]  /*00c0*/  IABS R9, R5 ;  /* 0x0000000500097213 */ /* 0x000fe20000000000 */
[----:B------:R-:W0:Y:S01]  /*00d0*/  LDC.64 R10, c[0x0][0x390] ;  /* 0x0000e400ff0a7b82 */ /* 0x000e220000000a00 */
[----:B------:R-:W1:Y:S01]  /*00e0*/  I2F.RP R4, R8 ;  /* 0x0000000800047306 */ /* 0x000e620000209400 */
[----:B------:R-:W2:Y:S07]  /*00f0*/  LDCU.64 UR6, c[0x0][0x358] ;  /* 0x00006b00ff0677ac */ /* 0x000eae0008000a00 */
[----:B-1----:R-:W1:Y:S01]  /*0100*/  MUFU.RCP R4, R4 ;  /* 0x0000000400047308 */ /* 0x002e620000001000 */
[----:B0-----:R-:W-:-:S05]  /*0110*/  IMAD.WIDE R10, R5, 0x8, R10 ;  /* 0x00000008050a7825 */ /* 0x001fca00078e020a */
[----:B--2---:R0:W-:Y:S01]  /*0120*/  STG.E.64 desc[UR6][R10.64], RZ ;  /* 0x000000ff0a007986 */ /* 0x0041e2000c101b06 */
[----:B-1----:R-:W-:-:S06]  /*0130*/  IADD3 R3, PT, PT, R4, 0xffffffe, RZ ;  /* 0x0ffffffe04037810 */ /* 0x002fcc0007ffe0ff */
[----:B------:R-:W1:Y:S02]  /*0140*/  F2I.FTZ.U32.TRUNC.NTZ R3, R3 ;  /* 0x0000000300037305 */ /* 0x000e64000021f000 */
[----:B-1----:R-:W-:-:S04]  /*0150*/  IMAD.MOV R7, RZ, RZ, -R3 ;  /* 0x000000ffff077224 */ /* 0x002fc800078e0a03 */
[----:B------:R-:W-:-:S04]  /*0160*/  IMAD R7, R7, R8, RZ ;  /* 0x0000000807077224 */ /* 0x000fc800078e02ff */
[----:B------:R-:W-:Y:S02]  /*0170*/  IMAD.HI.U32 R6, R3, R7, R2 ;  /* 0x0000000703067227 */ /* 0x000fe400078e0002 */
[----:B------:R-:W1:Y:S02]  /*0180*/  LDC R2, c[0x0][0x39c] ;  /* 0x0000e700ff027b82 */ /* 0x000e640000000800 */
[----:B------:R-:W-:-:S04]  /*0190*/  IMAD.MOV.U32 R7, RZ, RZ, R9 ;  /* 0x000000ffff077224 */ /* 0x000fc800078e0009 */
[----:B------:R-:W-:-:S05]  /*01a0*/  IMAD.HI.U32 R6, R6, R7, RZ ;  /* 0x0000000706067227 */ /* 0x000fca00078e00ff */
[----:B------:R-:W-:-:S05]  /*01b0*/  IADD3 R3, PT, PT, -R6, RZ, RZ ;  /* 0x000000ff06037210 */ /* 0x000fca0007ffe1ff */
[----:B------:R-:W-:-:S05]  /*01c0*/  IMAD R3, R8, R3, R7 ;  /* 0x0000000308037224 */ /* 0x000fca00078e0207 */
[----:B------:R-:W-:Y:S02]  /*01d0*/  ISETP.GT.U32.AND P3, PT, R8, R3, PT ;  /* 0x000000030800720c */ /* 0x000fe40003f64070 */
[----:B-1----:R-:W-:-:S11]  /*01e0*/  ISETP.GE.AND P0, PT, R2, 0x1, PT ;  /* 0x000000010200780c */ /* 0x002fd60003f06270 */
[----:B------:R-:W-:Y:S02]  /*01f0*/  @!P3 IMAD.IADD R3, R3, 0x1, -R8 ;  /* 0x000000010303b824 */ /* 0x000fe400078e0a08 */
[----:B0-----:R-:W-:Y:S05]  /*0200*/  @!P0 EXIT ;  /* 0x000000000000894d */ /* 0x001fea0003800000 */
[----:B------:R-:W-:Y:S02]  /*0210*/  ISETP.GE.U32.AND P2, PT, R3, R8, PT ;  /* 0x000000080300720c */ /* 0x000fe40003f46070 */
[----:B------:R-:W-:Y:S02]  /*0220*/  CS2R R16, SRZ ;  /* 0x0000000000107805 */ /* 0x000fe4000001ff00 */
[----:B------:R-:W-:Y:S02]  /*0230*/  LOP3.LUT R4, R5, R0, RZ, 0x3c, !PT ;  /* 0x0000000005047212 */ /* 0x000fe400078e3cff */
[----:B------:R-:W-:Y:S02]  /*0240*/  @!P3 IADD3 R6, PT, PT, R6, 0x1, RZ ;  /* 0x000000010606b810 */ /* 0x000fe40007ffe0ff */
[----:B------:R-:W-:Y:S01]  /*0250*/  ISETP.GE.AND P1, PT, R4, RZ, PT ;  /* 0x000000ff0400720c */ /* 0x000fe20003f26270 */
[----:B------:R-:W-:Y:S01]  /*0260*/  IMAD.IADD R4, R3, 0x1, -R8 ;  /* 0x0000000103047824 */ /* 0x000fe200078e0a08 */
[----:B------:R-:W-:-:S02]  /*0270*/  ISETP.GT.U32.AND P3, PT, R8, R3, PT ;  /* 0x000000030800720c */ /* 0x000fc40003f64070 */
[----:B------:R-:W-:Y:S02]  /*0280*/  ISETP.GE.AND P0, PT, R5, RZ, PT ;  /* 0x000000ff0500720c */ /* 0x000fe40003f06270 */
[----:B------:R-:W-:Y:S02]  /*0290*/  SEL R4, R4, R3, !P3 ;  /* 0x0000000304047207 */ /* 0x000fe40005800000 */
[----:B------:R-:W-:Y:S02]  /*02a0*/  @P2 IADD3 R6, PT, PT, R6, 0x1, RZ ;  /* 0x0000000106062810 */ /* 0x000fe40007ffe0ff */
[----:B------:R-:W-:Y:S02]  /*02b0*/  ISETP.GE.U32.AND P3, PT, R2, 0x8, PT ;  /* 0x000000080200780c */ /* 0x000fe40003f66070 */
[----:B------:R-:W-:Y:S01]  /*02c0*/  ISETP.NE.AND P2, PT, R0, RZ, PT ;  /* 0x000000ff0000720c */ /* 0x000fe20003f45270 */
[----:B------:R-:W-:Y:S01]  /*02d0*/  @!P1 IMAD.MOV R6, RZ, RZ, -R6 ;  /* 0x000000ffff069224 */ /* 0x000fe200078e0a06 */
[----:B------:R-:W-:-:S02]  /*02e0*/  LOP3.LUT R5, RZ, R0, RZ, 0x33, !PT ;  /* 0x00000000ff057212 */ /* 0x000fc400078e33ff */
[----:B------:R-:W-:Y:S02]  /*02f0*/  LOP3.LUT R3, R2, 0x7, RZ, 0xc0, !PT ;  /* 0x0000000702037812 */ /* 0x000fe400078ec0ff */
[----:B------:R-:W-:Y:S02]  /*0300*/  @!P0 IADD3 R4, PT, PT, -R4, RZ, RZ ;  /* 0x000000ff04048210 */ /* 0x000fe40007ffe1ff */
[C---:B------:R-:W-:Y:S02]  /*0310*/  SEL R7, R5.reuse, R6, !P2 ;  /* 0x0000000605077207 */ /* 0x040fe40005000000 */
[----:B------:R-:W-:Y:S01]  /*0320*/  SEL R5, R5, R4, !P2 ;  /* 0x0000000405057207 */ /* 0x000fe20005000000 */
[----:B------:R-:W-:Y:S01]  /*0330*/  IMAD.MOV.U32 R4, RZ, RZ, RZ ;  /* 0x000000ffff047224 */ /* 0x000fe200078e00ff */
[----:B------:R-:W-:Y:S01]  /*0340*/  ISETP.NE.AND P1, PT, R3, RZ, PT ;  /* 0x000000ff0300720c */ /* 0x000fe20003f25270 */
[----:B------:R-:W-:Y:S01]  /*0350*/  IMAD R7, R7, R2, RZ ;  /* 0x0000000207077224 */ /* 0x000fe200078e02ff */
[----:B------:R-:W-:Y:S11]  /*0360*/  @!P3 BRA `(.L_x_1) ;  /* 0x0000000000e4b947 */ /* 0x000ff60003800000 */
[----:B------:R-:W0:Y:S01]  /*0370*/  LDCU.64 UR4, c[0x0][0x380] ;  /* 0x00007000ff0477ac */ /* 0x000e220008000a00 */
[----:B------:R-:W-:Y:S01]  /*0380*/  LOP3.LUT R4, R2, 0x7ffffff8, RZ, 0xc0, !PT ;  /* 0x7ffffff802047812 */ /* 0x000fe200078ec0ff */
[----:B------:R-:W-:Y:S01]  /*0390*/  IMAD.MOV.U32 R9, RZ, RZ, R5 ;  /* 0x000000ffff097224 */ /* 0x000fe200078e0005 */
[----:B------:R-:W-:Y:S02]  /*03a0*/  MOV R8, R7 ;  /* 0x0000000700087202 */ /* 0x000fe40000000f00 */
[----:B------:R-:W-:Y:S02]  /*03b0*/  CS2R R16, SRZ ;  /* 0x0000000000107805 */ /* 0x000fe4000001ff00 */
[----:B------:R-:W-:Y:S01]  /*03c0*/  IADD3 R6, PT, PT, -R4, RZ, RZ ;  /* 0x000000ff04067210 */ /* 0x000fe20007ffe1ff */
[----:B0-----:R-:W-:-:S04]  /*03d0*/  UIADD3 UR4, UP0, UPT, UR4, 0x20, URZ ;  /* 0x0000002004047890 */ /* 0x001fc8000ff1e0ff */
[----:B------:R-:W-:-:S12]  /*03e0*/  UIADD3.X UR5, UPT, UPT, URZ, UR5, URZ, UP0, !UPT ;  /* 0x00000005ff057290 */ /* 0x000fd800087fe4ff */
.L_x_2:
[----:B------:R-:W0:Y:S01]  /*03f0*/  LDC.64 R24, c[0x0][0x388] ;  /* 0x0000e200ff187b82 */ /* 0x000e220000000a00 */
[----:B------:R-:W-:Y:S01]  /*0400*/  MOV R13, UR5 ;  /* 0x00000005000d7c02 */ /* 0x000fe20008000f00 */
[----:B------:R-:W-:-:S04]  /*0410*/  IMAD.U32 R12, RZ, RZ, UR4 ;  /* 0x00000004ff0c7e24 */ /* 0x000fc8000f8e00ff */
[----:B------:R-:W-:-:S05]  /*0420*/  IMAD.WIDE R12, R8, 0x8, R12 ;  /* 0x00000008080c7825 */ /* 0x000fca00078e020c */
[----:B--2---:R-:W2:Y:S01]  /*0430*/  LDG.E.64 R14, desc[UR6][R12.64+-0x20] ;  /* 0xffffe0060c0e7981 */ /* 0x004ea2000c1e1b00 */
[----:B0-----:R-:W-:-:S05]  /*0440*/  IMAD.WIDE R24, R9, 0x8, R24 ;  /* 0x0000000809187825 */ /* 0x001fca00078e0218 */
[----:B------:R-:W2:Y:S01]  /*0450*/  LDG.E.64 R22, desc[UR6][R24.64] ;  /* 0x0000000618167981 */ /* 0x000ea2000c1e1b00 */
[----:B------:R-:W-:Y:S01]  /*0460*/  IMAD.WIDE R26, R0, 0x8, R24 ;  /* 0x00000008001a7825 */ /* 0x000fe200078e0218 */
[----:B--2---:R-:W-:-:S07]  /*0470*/  DFMA R22, R14, R22, R16 ;  /* 0x000000160e16722b */ /* 0x004fce0000000010 */
[----:B------:R0:W-:Y:S04]  /*0480*/  STG.E.64 desc[UR6][R10.64], R22 ;  /* 0x000000160a007986 */ /* 0x0001e8000c101b06 */
[----:B------:R-:W2:Y:S04]  /*0490*/  LDG.E.64 R16, desc[UR6][R12.64+-0x18] ;  /* 0xffffe8060c107981 */ /* 0x000ea8000c1e1b00 */
        /* <DEDUP_REMOVED lines=9> */
[----:B0-----:R-:W3:Y:S04]  /*0530*/  LDG.E.64 R22, desc[UR6][R12.64+-0x8] ;  /* 0xfffff8060c167981 */ /* 0x001ee8000c1e1b00 */
[----:B------:R-:W3:Y:S01]  /*0540*/  LDG.E.64 R14, desc[UR6][R24.64] ;  /* 0x00000006180e7981 */ /* 0x000ee2000c1e1b00 */
[----:B------:R-:W-:Y:S01]  /*0550*/  IMAD.WIDE R26, R0, 0x8, R24 ;  /* 0x00000008001a7825 */ /* 0x000fe200078e0218 */
[----:B---3--:R-:W-:-:S07]  /*0560*/  DFMA R22, R22, R14, R18 ;  /* 0x0000000e1616722b */ /* 0x008fce0000000012 */
[----:B------:R0:W-:Y:S04]  /*0570*/  STG.E.64 desc[UR6][R10.64], R22 ;  /* 0x000000160a007986 */ /* 0x0001e8000c101b06 */
[----:B-1----:R-:W3:Y:S04]  /*0580*/  LDG.E.64 R16, desc[UR6][R12.64] ;  /* 0x000000060c107981 */ /* 0x002ee8000c1e1b00 */
[----:B------:R-:W3:Y:S02]  /*0590*/  LDG.E.64 R14, desc[UR6][R26.64] ;  /* 0x000000061a0e7981 */ /* 0x000ee4000c1e1b00 */
[----:B---3--:R-:W-:Y:S01]  /*05a0*/  DFMA R16, R16, R14, R22 ;  /* 0x0000000e1010722b */ /* 0x008fe20000000016 */
[----:B------:R-:W-:-:S06]  /*05b0*/  IMAD.WIDE R14, R0, 0x8, R26 ;  /* 0x00000008000e7825 */ /* 0x000fcc00078e021a */
[----:B------:R1:W-:Y:S04]  /*05c0*/  STG.E.64 desc[UR6][R10.64], R16 ;  /* 0x000000100a007986 */ /* 0x0003e8000c101b06 */
[----:B--2---:R-:W2:Y:S04]  /*05d0*/  LDG.E.64 R18, desc[UR6][R12.64+0x8] ;  /* 0x000008060c127981 */ /* 0x004ea8000c1e1b00 */
[----:B------:R-:W2:Y:S02]  /*05e0*/  LDG.E.64 R20, desc[UR6][R14.64] ;  /* 0x000000060e147981 */ /* 0x000ea4000c1e1b00 */
[----:B--2---:R-:W-:Y:S01]  /*05f0*/  DFMA R18, R18, R20, R16 ;  /* 0x000000141212722b */ /* 0x004fe20000000010 */
[----:B------:R-:W-:-:S06]  /*0600*/  IMAD.WIDE R20, R0, 0x8, R14 ;  /* 0x0000000800147825 */ /* 0x000fcc00078e020e */
[----:B------:R2:W-:Y:S04]  /*0610*/  STG.E.64 desc[UR6][R10.64], R18 ;  /* 0x000000120a007986 */ /* 0x0005e8000c101b06 */
[----:B0-----:R-:W3:Y:S04]  /*0620*/  LDG.E.64 R22, desc[UR6][R12.64+0x10] ;  /* 0x000010060c167981 */ /* 0x001ee8000c1e1b00 */
[----:B------:R-:W3:Y:S01]  /*0630*/  LDG.E.64 R24, desc[UR6][R20.64] ;  /* 0x0000000614187981 */ /* 0x000ee2000c1e1b00 */
[----:B------:R-:W-:Y:S01]  /*0640*/  VIADD R6, R6, 0x8 ;  /* 0x0000000806067836 */ /* 0x000fe20000000000 */
[----:B---3--:R-:W-:Y:S01]  /*0650*/  DFMA R22, R22, R24, R18 ;  /* 0x000000181616722b */ /* 0x008fe20000000012 */
[----:B------:R-:W-:-:S06]  /*0660*/  IMAD.WIDE R24, R0, 0x8, R20 ;  /* 0x0000000800187825 */ /* 0x000fcc00078e0214 */
[----:B------:R2:W-:Y:S04]  /*0670*/  STG.E.64 desc[UR6][R10.64], R22 ;  /* 0x000000160a007986 */ /* 0x0005e8000c101b06 */
[----:B-1----:R-:W3:Y:S04]  /*0680*/  LDG.E.64 R16, desc[UR6][R12.64+0x18] ;  /* 0x000018060c107981 */ /* 0x002ee8000c1e1b00 */
[----:B------:R-:W3:Y:S01]  /*0690*/  LDG.E.64 R24, desc[UR6][R24.64] ;  /* 0x0000000618187981 */ /* 0x000ee2000c1e1b00 */
[----:B------:R-:W-:Y:S01]  /*06a0*/  ISETP.NE.AND P0, PT, R6, RZ, PT ;  /* 0x000000ff0600720c */ /* 0x000fe20003f05270 */
[----:B------:R-:W-:Y:S01]  /*06b0*/  VIADD R8, R8, 0x8 ;  /* 0x0000000808087836 */ /* 0x000fe20000000000 */
[----:B------:R-:W-:Y:S01]  /*06c0*/  LEA R9, R0, R9, 0x3 ;  /* 0x0000000900097211 */ /* 0x000fe200078e18ff */
[----:B---3--:R-:W-:-:S07]  /*06d0*/  DFMA R16, R16, R24, R22 ;  /* 0x000000181010722b */ /* 0x008fce0000000016 */
[----:B------:R2:W-:Y:S03]  /*06e0*/  STG.E.64 desc[UR6][R10.64], R16 ;  /* 0x000000100a007986 */ /* 0x0005e6000c101b06 */
[----:B------:R-:W-:Y:S05]  /*06f0*/  @P0 BRA `(.L_x_2) ;  /* 0xfffffffc003c0947 */ /* 0x000fea000383ffff */
.L_x_1:
[----:B------:R-:W-:Y:S05]  /*0700*/  @!P1 EXIT ;  /* 0x000000000000994d */ /* 0x000fea0003800000 */
[----:B------:R-:W-:Y:S02]  /*0710*/  ISETP.GE.U32.AND P0, PT, R3, 0x4, PT ;  /* 0x000000040300780c */ /* 0x000fe40003f06070 */
[----:B------:R-:W-:-:S04]  /*0720*/  LOP3.LUT R6, R2, 0x3, RZ, 0xc0, !PT ;  /* 0x0000000302067812 */ /* 0x000fc800078ec0ff */
[----:B------:R-:W-:-:S07]  /*0730*/  ISETP.NE.AND P1, PT, R6, RZ, PT ;  /* 0x000000ff0600720c */ /* 0x000fce0003f25270 */
[----:B------:R-:W-:Y:S06]  /*0740*/  @!P0 BRA `(.L_x_3) ;  /* 0x0000000000688947 */ /* 0x000fec0003800000 */
[----:B------:R-:W0:Y:S01]  /*0750*/  LDC.64 R8, c[0x0][0x380] ;  /* 0x0000e000ff087b82 */ /* 0x000e220000000a00 */
[----:B------:R-:W-:Y:S01]  /*0760*/  IADD3 R3, PT, PT, R7, R4, RZ ;  /* 0x0000000407037210 */ /* 0x000fe20007ffe0ff */
[----:B------:R-:W-:-:S06]  /*0770*/  IMAD R13, R4, R0, R5 ;  /* 0x00000000040d7224 */ /* 0x000fcc00078e0205 */
[----:B------:R-:W1:Y:S01]  /*0780*/  LDC.64 R14, c[0x0][0x388] ;  /* 0x0000e200ff0e7b82 */ /* 0x000e620000000a00 */
[----:B0-----:R-:W-:-:S04]  /*0790*/  IMAD.WIDE R8, R3, 0x8, R8 ;  /* 0x0000000803087825 */ /* 0x001fc800078e0208 */
[----:B-1----:R-:W-:Y:S02]  /*07a0*/  IMAD.WIDE R14, R13, 0x8, R14 ;  /* 0x000000080d0e7825 */ /* 0x002fe400078e020e */
[----:B------:R-:W3:Y:S04]  /*07b0*/  LDG.E.64 R12, desc[UR6][R8.64] ;  /* 0x00000006080c7981 */ /* 0x000ee8000c1e1b00 */
[----:B--2---:R-:W3:Y:S02]  /*07c0*/  LDG.E.64 R18, desc[UR6][R14.64] ;  /* 0x000000060e127981 */ /* 0x004ee4000c1e1b00 */
[----:B---3--:R-:W-:Y:S01]  /*07d0*/  DFMA R12, R12, R18, R16 ;  /* 0x000000120c0c722b */ /* 0x008fe20000000010 */
[----:B------:R-:W-:-:S06]  /*07e0*/  IMAD.WIDE R18, R0, 0x8, R14 ;  /* 0x0000000800127825 */ /* 0x000fcc00078e020e */
        /* <DEDUP_REMOVED lines=13> */
[----:B------:R-:W-:Y:S01]  /*08c0*/  IADD3 R4, PT, PT, R4, 0x4, RZ ;  /* 0x0000000404047810 */ /* 0x000fe20007ffe0ff */
[----:B--2---:R-:W-:-:S07]  /*08d0*/  DFMA R16, R16, R14, R24 ;  /* 0x0000000e1010722b */ /* 0x004fce0000000018 */
[----:B------:R0:W-:Y:S04]  /*08e0*/  STG.E.64 desc[UR6][R10.64], R16 ;  /* 0x000000100a007986 */ /* 0x0001e8000c101b06 */
.L_x_3:
[----:B------:R-:W-:Y:S05]  /*08f0*/  @!P1 EXIT ;  /* 0x000000000000994d */ /* 0x000fea0003800000 */
[----:B------:R-:W-:Y:S02]  /*0900*/  ISETP.NE.AND P0, PT, R6, 0x1, PT ;  /* 0x000000010600780c */ /* 0x000fe40003f05270 */
[----:B------:R-:W-:-:S04]  /*0910*/  LOP3.LUT R2, R2, 0x1, RZ, 0xc0, !PT ;  /* 0x0000000102027812 */ /* 0x000fc800078ec0ff */
[----:B------:R-:W-:-:S07]  /*0920*/  ISETP.NE.U32.AND P1, PT, R2, 0x1, PT ;  /* 0x000000010200780c */ /* 0x000fce0003f25070 */
[----:B------:R-:W-:Y:S06]  /*0930*/  @!P0 BRA `(.L_x_4) ;  /* 0x0000000000408947 */ /* 0x000fec0003800000 */
[----:B------:R-:W1:Y:S01]  /*0940*/  LDC.64 R2, c[0x0][0x380] ;  /* 0x0000e000ff027b82 */ /* 0x000e620000000a00 */
[----:B0-----:R-:W-:Y:S02]  /*0950*/  IMAD.IADD R13, R7, 0x1, R4 ;  /* 0x00000001070d7824 */ /* 0x001fe400078e0204 */
[----:B------:R-:W-:-:S05]  /*0960*/  IMAD R15, R4, R0, R5 ;  /* 0x00000000040f7224 */ /* 0x000fca00078e0205 */
[----:B------:R-:W0:Y:S01]  /*0970*/  LDC.64 R8, c[0x0][0x388] ;  /* 0x0000e200ff087b82 */ /* 0x000e220000000a00 */
[----:B-1----:R-:W-:-:S05]  /*0980*/  IMAD.WIDE R12, R13, 0x8, R2 ;  /* 0x000000080d0c7825 */ /* 0x002fca00078e0202 */
[----:B------:R-:W3:Y:S01]  /*0990*/  LDG.E.64 R2, desc[UR6][R12.64] ;  /* 0x000000060c027981 */ /* 0x000ee2000c1e1b00 */
[----:B0-----:R-:W-:-:S05]  /*09a0*/  IMAD.WIDE R14, R15, 0x8, R8 ;  /* 0x000000080f0e7825 */ /* 0x001fca00078e0208 */
[----:B------:R-:W3:Y:S02]  /*09b0*/  LDG.E.64 R8, desc[UR6][R14.64] ;  /* 0x000000060e087981 */ /* 0x000ee4000c1e1b00 */
[----:B---3--:R-:W-:Y:S01]  /*09c0*/  DFMA R2, R2, R8, R16 ;  /* 0x000000080202722b */ /* 0x008fe20000000010 */
[----:B------:R-:W-:-:S06]  /*09d0*/  IMAD.WIDE R8, R0, 0x8, R14 ;  /* 0x0000000800087825 */ /* 0x000fcc00078e020e */
[----:B------:R1:W-:Y:S04]  /*09e0*/  STG.E.64 desc[UR6][R10.64], R2 ;  /* 0x000000020a007986 */ /* 0x0003e8000c101b06 */
[----:B--2---:R-:W2:Y:S04]  /*09f0*/  LDG.E.64 R16, desc[UR6][R12.64+0x8] ;  /* 0x000008060c107981 */ /* 0x004ea8000c1e1b00 */
[----:B------:R-:W2:Y:S01]  /*0a00*/  LDG.E.64 R8, desc[UR6][R8.64] ;  /* 0x0000000608087981 */ /* 0x000ea2000c1e1b00 */
[----:B------:R-:W-:Y:S01]  /*0a10*/  IADD3 R4, PT, PT, R4, 0x2, RZ ;  /* 0x0000000204047810 */ /* 0x000fe20007ffe0ff */
[----:B--2---:R-:W-:-:S07]  /*0a20*/  DFMA R16, R16, R8, R2 ;  /* 0x000000081010722b */ /* 0x004fce0000000002 */
[----:B------:R1:W-:Y:S04]  /*0a30*/  STG.E.64 desc[UR6][R10.64], R16 ;  /* 0x000000100a007986 */ /* 0x0003e8000c101b06 */
.L_x_4:
[----:B------:R-:W-:Y:S05]  /*0a40*/  @P1 EXIT ;  /* 0x000000000000194d */ /* 0x000fea0003800000 */
[----:B-1----:R-:W1:Y:S01]  /*0a50*/  LDC.64 R2, c[0x0][0x380] ;  /* 0x0000e000ff027b82 */ /* 0x002e620000000a00 */
[----:B------:R-:W-:Y:S01]  /*0a60*/  IADD3 R7, PT, PT, R7, R4, RZ ;  /* 0x0000000407077210 */ /* 0x000fe20007ffe0ff */
[----:B------:R-:W-:-:S06]  /*0a70*/  IMAD R5, R4, R0, R5 ;  /* 0x0000000004057224 */ /* 0x000fcc00078e0205 */
[----:B------:R-:W3:Y:S01]  /*0a80*/  LDC.64 R8, c[0x0][0x388] ;  /* 0x0000e200ff087b82 */ /* 0x000ee20000000a00 */
[----:B-1----:R-:W-:-:S06]  /*0a90*/  IMAD.WIDE R2, R7, 0x8, R2 ;  /* 0x0000000807027825 */ /* 0x002fcc00078e0202 */
[----:B------:R-:W0:Y:S01]  /*0aa0*/  LDG.E.64 R2, desc[UR6][R2.64] ;  /* 0x0000000602027981 */ /* 0x000e22000c1e1b00 */
[----:B---3--:R-:W-:-:S06]  /*0ab0*/  IMAD.WIDE R4, R5, 0x8, R8 ;  /* 0x0000000805047825 */ /* 0x008fcc00078e0208 */
[----:B------:R-:W0:Y:S02]  /*0ac0*/  LDG.E.64 R4, desc[UR6][R4.64] ;  /* 0x0000000604047981 */ /* 0x000e24000c1e1b00 */
[----:B0-2---:R-:W-:-:S07]  /*0ad0*/  DFMA R16, R2, R4, R16 ;  /* 0x000000040210722b */ /* 0x005fce0000000010 */
[----:B------:R-:W-:Y:S01]  /*0ae0*/  STG.E.64 desc[UR6][R10.64], R16 ;  /* 0x000000100a007986 */ /* 0x000fe2000c101b06 */
[----:B------:R-:W-:Y:S05]  /*0af0*/  EXIT ;  /* 0x000000000000794d */ /* 0x000fea0003800000 */
.L_x_5:
        /* <DEDUP_REMOVED lines=16> */
.L_x_11:


//--------------------- .text._Z11sum_mat_knlPdiS_ --------------------------
	.section	.text._Z11sum_mat_knlPdiS_,"ax",@progbits
	.align	128
        .global         _Z11sum_mat_knlPdiS_
        .type           _Z11sum_mat_knlPdiS_,@function
        .size           _Z11sum_mat_knlPdiS_,(.L_x_12 - _Z11sum_mat_knlPdiS_)
        .other          _Z11sum_mat_knlPdiS_,@"STO_CUDA_ENTRY STV_DEFAULT"
_Z11sum_mat_knlPdiS_:
.text._Z11sum_mat_knlPdiS_:
[----:B------:R-:W-:Y:S01]  /*0000*/  LDC R1, c[0x0][0x37c] ;  /* 0x0000df00ff017b82 */ /* 0x000fe20000000800 */
[----:B------:R-:W0:Y:S07]  /*0010*/  S2R R9, SR_TID.X ;  /* 0x0000000000097919 */ /* 0x000e2e0000002100 */
[----:B------:R-:W0:Y:S01]  /*0020*/  S2UR UR4, SR_CTAID.X ;  /* 0x00000000000479c3 */ /* 0x000e220000002500 */
[----:B------:R-:W1:Y:S01]  /*0030*/  LDCU UR5, c[0x0][0x388] ;  /* 0x00007100ff0577ac */ /* 0x000e620008000800 */
[----:B------:R-:W2:Y:S06]  /*0040*/  LDCU.64 UR6, c[0x0][0x358] ;  /* 0x00006b00ff0677ac */ /* 0x000eac0008000a00 */
[----:B------:R-:W0:Y:S02]  /*0050*/  LDC R0, c[0x0][0x360] ;  /* 0x0000d800ff007b82 */ /* 0x000e240000000800 */
[----:B0-----:R-:W-:-:S05]  /*0060*/  IMAD R5, R0, UR4, R9 ;  /* 0x0000000400057c24 */ /* 0x001fca000f8e0209 */
[----:B-1----:R-:W-:-:S13]  /*0070*/  ISETP.GE.AND P1, PT, R5, UR5, PT ;  /* 0x0000000505007c0c */ /* 0x002fda000bf26270 */
[----:B------:R-:W0:Y:S02]  /*0080*/  @!P1 LDC.64 R2, c[0x0][0x380] ;  /* 0x0000e000ff029b82 */ /* 0x000e240000000a00 */
[----:B0-----:R-:W-:-:S06]  /*0090*/  @!P1 IMAD.WIDE R2, R5, 0x8, R2 ;  /* 0x0000000805029825 */ /* 0x001fcc00078e0202 */
[----:B--2---:R-:W2:Y:S01]  /*00a0*/  @!P1 LDG.E.64 R2, desc[UR6][R2.64] ;  /* 0x0000000602029981 */ /* 0x004ea2000c1e1b00 */
[----:B------:R-:W0:Y:S01]  /*00b0*/  S2UR UR5, SR_CgaCtaId ;  /* 0x00000000000579c3 */ /* 0x000e220000008800 */
[----:B------:R-:W-:Y:S01]  /*00c0*/  UMOV UR4, 0x400 ;  /* 0x0000040000047882 */ /* 0x000fe20000000000 */
[----:B------:R-:W-:Y:S02]  /*00d0*/  ISETP.GE.U32.AND P2, PT, R0, 0x2, PT ;  /* 0x000000020000780c */ /* 0x000fe40003f46070 */
[----:B------:R-:W-:Y:S01]  /*00e0*/  ISETP.NE.AND P0, PT, R9, RZ, PT ;  /* 0x000000ff0900720c */ /* 0x000fe20003f05270 */
[----:B0-----:R-:W-:-:S06]  /*00f0*/  ULEA UR4, UR5, UR4, 0x18 ;  /* 0x0000000405047291 */ /* 0x001fcc000f8ec0ff */
[----:B------:R-:W-:-:S05]  /*0100*/  LEA R7, R9, UR4, 0x3 ;  /* 0x0000000409077c11 */ /* 0x000fca000f8e18ff */
[----:B--2---:R0:W-:Y:S04]  /*0110*/  @!P1 STS.64 [R7], R2 ;  /* 0x0000000207009388 */ /* 0x0041e80000000a00 */
[----:B------:R0:W-:Y:S01]  /*0120*/  @P1 STS.64 [R7], RZ ;  /* 0x000000ff07001388 */ /* 0x0001e20000000a00 */
[----:B------:R-:W-:Y:S06]  /*0130*/  BAR.SYNC.DEFER_BLOCKING 0x0 ;  /* 0x0000000000007b1d */ /* 0x000fec0000010000 */
[----:B------:R-:W-:Y:S05]  /*0140*/  @!P2 BRA `(.L_x_6) ;  /* 0x00000000002ca947 */ /* 0x000fea0003800000 */
.L_x_7:
[----:B------:R-:W-:-:S04]  /*0150*/  SHF.R.U32.HI R8, RZ, 0x1, R0 ;  /* 0x00000001ff087819 */ /* 0x000fc80000011600 */
[----:B------:R-:W-:-:S13]  /*0160*/  ISETP.GE.U32.AND P1, PT, R9, R8, PT ;  /* 0x000000080900720c */ /* 0x000fda0003f26070 */
[----:B------:R-:W-:Y:S01]  /*0170*/  @!P1 IMAD R6, R8, 0x8, R7 ;  /* 0x0000000808069824 */ /* 0x000fe200078e0207 */
[----:B------:R-:W-:Y:S04]  /*0180*/  @!P1 LDS.64 R4, [R7] ;  /* 0x0000000007049984 */ /* 0x000fe80000000a00 */
[----:B0-----:R-:W0:Y:S02]  /*0190*/  @!P1 LDS.64 R2, [R6] ;  /* 0x0000000006029984 */ /* 0x001e240000000a00 */
[----:B0-----:R-:W-:-:S07]  /*01a0*/  @!P1 DADD R2, R2, R4 ;  /* 0x0000000002029229 */ /* 0x001fce0000000004 */
[----:B------:R1:W-:Y:S01]  /*01b0*/  @!P1 STS.64 [R7], R2 ;  /* 0x0000000207009388 */ /* 0x0003e20000000a00 */
[----:B------:R-:W-:Y:S01]  /*01c0*/  BAR.SYNC.DEFER_BLOCKING 0x0 ;  /* 0x0000000000007b1d */ /* 0x000fe20000010000 */
[----:B------:R-:W-:Y:S01]  /*01d0*/  ISETP.GT.U32.AND P1, PT, R0, 0x3, PT ;  /* 0x000000030000780c */ /* 0x000fe20003f24070 */
[----:B------:R-:W-:-:S12]  /*01e0*/  IMAD.MOV.U32 R0, RZ, RZ, R8 ;  /* 0x000000ffff007224 */ /* 0x000fd800078e0008 */
[----:B-1----:R-:W-:Y:S05]  /*01f0*/  @P1 BRA `(.L_x_7) ;  /* 0xfffffffc00d41947 */ /* 0x002fea000383ffff */
.L_x_6:
[----:B------:R-:W-:Y:S05]  /*0200*/  @P0 EXIT ;  /* 0x000000000000094d */ /* 0x000fea0003800000 */
[----:B------:R-:W1:Y:S02]  /*0210*/  LDC.64 R4, c[0x0][0x390] ;  /* 0x0000e400ff047b82 */ /* 0x000e640000000a00 */
[----:B-1----:R1:W5:Y:S06]  /*0220*/  LDG.E.64 R8, desc[UR6][R4.64] ;  /* 0x0000000604087981 */ /* 0x00236c000c1e1b00 */
[----:B------:R-:W2:Y:S01]  /*0230*/  S2UR UR5, SR_CgaCtaId ;  /* 0x00000000000579c3 */ /* 0x000ea20000008800 */
[----:B------:R-:W-:Y:S02]  /*0240*/  UMOV UR4, 0x400 ;  /* 0x0000040000047882 */ /* 0x000fe40000000000 */
[----:B--2---:R-:W-:-:S09]  /*0250*/  ULEA UR4, UR5, UR4, 0x18 ;  /* 0x0000000405047291 */ /* 0x004fd2000f8ec0ff */
[----:B01----:R-:W0:Y:S03]  /*0260*/  LDS.64 R2, [UR4] ;  /* 0x00000004ff027984 */ /* 0x003e260008000a00 */
.L_x_8:
[----:B0----5:R-:W-:Y:S01]  /*0270*/  DADD R10, R2, R8 ;  /* 0x00000000020a7229 */ /* 0x021fe20000000008 */
[----:B------:R-:W-:Y:S09]  /*0280*/  YIELD ;  /* 0x0000000000007946 */ /* 0x000ff20003800000 */
[----:B------:R-:W2:Y:S02]  /*0290*/  ATOMG.E.CAS.64.STRONG.GPU PT, R10, [R4], R8, R10 ;  /* 0x00000008040a73a9 */ /* 0x000ea400001ee50a */
[----:B--2---:R-:W-:Y:S01]  /*02a0*/  ISETP.NE.U32.AND P0, PT, R8, R10, PT ;  /* 0x0000000a0800720c */ /* 0x004fe20003f05070 */
[----:B------:R-:W-:-:S03]  /*02b0*/  IMAD.MOV.U32 R8, RZ, RZ, R10 ;  /* 0x000000ffff087224 */ /* 0x000fc600078e000a */
[----:B------:R-:W-:Y:S01]  /*02c0*/  ISETP.NE.AND.EX P0, PT, R9, R11, PT, P0 ;  /* 0x0000000b0900720c */ /* 0x000fe20003f05300 */
[----:B------:R-:W-:-:S12]  /*02d0*/  IMAD.MOV.U32 R9, RZ, RZ, R11 ;  /* 0x000000ffff097224 */ /* 0x000fd800078e000b */
[----:B------:R-:W-:Y:S05]  /*02e0*/  @P0 BRA `(.L_x_8) ;  /* 0xfffffffc00e00947 */ /* 0x000fea000383ffff */
[----:B------:R-:W-:Y:S05]  /*02f0*/  EXIT ;  /* 0x000000000000794d */ /* 0x000fea0003800000 */
.L_x_9:
        /* <DEDUP_REMOVED lines=16> */
.L_x_12:


//--------------------- .nv.shared._Z11inverse_knlPdii --------------------------
	.section	.nv.shared._Z11inverse_knlPdii,"aw",@nobits
	.sectionflags	@""
	.align	16
	.zero		1024


//--------------------- .nv.shared.reserved.0     --------------------------
	.section	.nv.shared.reserved.0,"aw",@nobits
	.weak		__nv_reservedSMEM_offset_0_alias
	.size		__nv_reservedSMEM_offset_0_alias, 0, 64
	.other		__nv_reservedSMEM_offset_0_alias,@"STO_CUDA_RESERVED_SHARED STV_DEFAULT"
__nv_reservedSMEM_offset_0_alias:
	.zero		0
	.zero		64


//--------------------- .nv.shared._Z12multiple_knlPdS_S_iii --------------------------
	.section	.nv.shared._Z12multiple_knlPdS_S_iii,"aw",@nobits
	.sectionflags	@""
	.align	16
	.zero		1024


//--------------------- .nv.shared._Z11sum_mat_knlPdiS_ --------------------------
	.section	.nv.shared._Z11sum_mat_knlPdiS_,"aw",@nobits
	.sectionflags	@""
	.align	16
	.zero		1024


//--------------------- .nv.constant0._Z11inverse_knlPdii --------------------------
	.section	.nv.constant0._Z11inverse_knlPdii,"a",@progbits
	.sectionflags	@""
	.align	4
.nv.constant0._Z11inverse_knlPdii:
	.zero		912


//--------------------- .nv.constant0._Z12multiple_knlPdS_S_iii --------------------------
	.section	.nv.constant0._Z12multiple_knlPdS_S_iii,"a",@progbits
	.sectionflags	@""
	.align	4
.nv.constant0._Z12multiple_knlPdS_S_iii:
	.zero		932


//--------------------- .nv.constant0._Z11sum_mat_knlPdiS_ --------------------------
	.section	.nv.constant0._Z11sum_mat_knlPdiS_,"a",@progbits
	.sectionflags	@""
	.align	4
.nv.constant0._Z11sum_mat_knlPdiS_:
	.zero		920


//--------------------- SYMBOLS --------------------------

	.type		.nv.reservedSmem.offset0,@object
	.size		.nv.reservedSmem.offset0,0x4
	.type		.nv.reservedSmem.cap,@object
	.size		.nv.reservedSmem.cap,0x4
